//
// Generated by NVIDIA NVVM Compiler
//
// Compiler Build ID: CL-36424714
// Cuda compilation tools, release 13.0, V13.0.88
// Based on NVVM 20.0.0
//

.version 9.0
.target sm_100
.address_size 64

	// .globl	_Z5trialiPbPdS0_

.visible .entry _Z5trialiPbPdS0_(
	.param .u32 _Z5trialiPbPdS0__param_0,
	.param .u64 .ptr .align 1 _Z5trialiPbPdS0__param_1,
	.param .u64 .ptr .align 1 _Z5trialiPbPdS0__param_2,
	.param .u64 .ptr .align 1 _Z5trialiPbPdS0__param_3
)
{
	.reg .pred 	%p<2>;
	.reg .b16 	%rs<3>;
	.reg .b32 	%r<5>;
	.reg .b64 	%rd<14>;
	.reg .b64 	%fd<5>;

	ld.param.u64 	%rd2, [_Z5trialiPbPdS0__param_1];
	ld.param.u64 	%rd3, [_Z5trialiPbPdS0__param_2];
	ld.param.u64 	%rd4, [_Z5trialiPbPdS0__param_3];
	cvta.to.global.u64 	%rd1, %rd2;
	cvta.to.global.u64 	%rd5, %rd4;
	cvta.to.global.u64 	%rd6, %rd3;
	mov.u32 	%r2, %ctaid.x;
	mov.u32 	%r3, %ntid.x;
	mov.u32 	%r4, %tid.x;
	mad.lo.s32 	%r1, %r2, %r3, %r4;
	mul.wide.u32 	%rd7, %r1, 8;
	add.s64 	%rd8, %rd6, %rd7;
	ld.global.f64 	%fd1, [%rd8];
	add.s64 	%rd9, %rd5, %rd7;
	ld.global.f64 	%fd2, [%rd9];
	mul.f64 	%fd3, %fd2, %fd2;
	fma.rn.f64 	%fd4, %fd1, %fd1, %fd3;
	setp.gtu.f64 	%p1, %fd4, 0d3FF0000000000000;
	@%p1 bra 	$L__BB0_2;
	cvt.u64.u32 	%rd10, %r1;
	add.s64 	%rd11, %rd1, %rd10;
	mov.b16 	%rs1, 1;
	st.global.u8 	[%rd11], %rs1;
	bra.uni 	$L__BB0_3;
$L__BB0_2:
	cvt.u64.u32 	%rd12, %r1;
	add.s64 	%rd13, %rd1, %rd12;
	mov.b16 	%rs2, 0;
	st.global.u8 	[%rd13], %rs2;
$L__BB0_3:
	ret;

}


// ===== COMPILED SASS (sm_100) =====

	.target	sm_100

	.elftype	@"ET_EXEC"


//--------------------- .note.nv.tkinfo           --------------------------
	.section	.note.nv.tkinfo,"",@"SHT_NOTE"
	.sectionflags	@"SHF_NOTE_NV_TKINFO"
	.tkinfo
        /*0018*/ 	.word	0x00000002
        /*0030*/ 	.string	""
        /*0030*/ 	.string	"ptxas"
        /*0030*/ 	.string	"Cuda compilation tools, release 13.0, V13.0.88"
        /*0030*/ 	.string	"Build cuda_13.0.r13.0/compiler.36424714_0"
        /*0030*/ 	.string	"-arch sm_100 -m 64 "



//--------------------- .note.nv.cuinfo           --------------------------
	.section	.note.nv.cuinfo,"",@"SHT_NOTE"
	.sectionflags	@"SHF_NOTE_NV_CUINFO"
        /*0018*/ 	.short	0x0002
        /*001a*/ 	.short	0x0064
        /*001c*/ 	.short	0x0082
	.zero		2


//--------------------- .nv.info                  --------------------------
	.section	.nv.info,"",@"SHT_CUDA_INFO"
	.align	4


	//----- nvinfo : EIATTR_REGCOUNT
	.align		4
        /*0000*/ 	.byte	0x04, 0x2f
        /*0002*/ 	.short	(.L_1 - .L_0)
	.align		4
.L_0:
        /*0004*/ 	.word	index@(_Z5trialiPbPdS0_)
        /*0008*/ 	.word	0x0000000c


	//----- nvinfo : EIATTR_FRAME_SIZE
	.align		4
.L_1:
        /*000c*/ 	.byte	0x04, 0x11
        /*000e*/ 	.short	(.L_3 - .L_2)
	.align		4
.L_2:
        /*0010*/ 	.word	index@(_Z5trialiPbPdS0_)
        /*0014*/ 	.word	0x00000000


	//----- nvinfo : EIATTR_MIN_STACK_SIZE
	.align		4
.L_3:
        /*0018*/ 	.byte	0x04, 0x12
        /*001a*/ 	.short	(.L_5 - .L_4)
	.align		4
.L_4:
        /*001c*/ 	.word	index@(_Z5trialiPbPdS0_)
        /*0020*/ 	.word	0x00000000
.L_5:


//--------------------- .nv.compat                --------------------------
	.section	.nv.compat,"",@"SHT_CUDA_COMPAT_INFO"
	.align	4
        /*0000*/ 	.byte	0x02, 0x09, 0x00, 0x00, 0x02, 0x02, 0x01, 0x00, 0x02, 0x05, 0x05, 0x00, 0x03, 0x07, 0x01, 0x01
        /*0010*/ 	.byte	0x02, 0x03, 0x00, 0x00, 0x02, 0x06, 0x01, 0x00, 0x04, 0x0b, 0x08, 0x00, 0x01, 0x00, 0x00, 0x00
        /*0020*/ 	.byte	0x00, 0x00, 0x00, 0x00


//--------------------- .nv.info._Z5trialiPbPdS0_ --------------------------
	.section	.nv.info._Z5trialiPbPdS0_,"",@"SHT_CUDA_INFO"
	.sectionflags	@""
	.align	4


	//----- nvinfo : EIATTR_CUDA_API_VERSION
	.align		4
        /*0000*/ 	.byte	0x04, 0x37
        /*0002*/ 	.short	(.L_7 - .L_6)
.L_6:
        /*0004*/ 	.word	0x00000082


	//----- nvinfo : EIATTR_KPARAM_INFO
	.align		4
.L_7:
        /*0008*/ 	.byte	0x04, 0x17
        /*000a*/ 	.short	(.L_9 - .L_8)
.L_8:
        /*000c*/ 	.word	0x00000000
        /*0010*/ 	.short	0x0003
        /*0012*/ 	.short	0x0018
        /*0014*/ 	.byte	0x00, 0xf5, 0x21, 0x00


	//----- nvinfo : EIATTR_KPARAM_INFO
	.align		4
.L_9:
        /*0018*/ 	.byte	0x04, 0x17
        /*001a*/ 	.short	(.L_11 - .L_10)
.L_10:
        /*001c*/ 	.word	0x00000000
        /*0020*/ 	.short	0x0002
        /*0022*/ 	.short	0x0010
        /*0024*/ 	.byte	0x00, 0xf5, 0x21, 0x00


	//----- nvinfo : EIATTR_KPARAM_INFO
	.align		4
.L_11:
        /*0028*/ 	.byte	0x04, 0x17
        /*002a*/ 	.short	(.L_13 - .L_12)
.L_12:
        /*002c*/ 	.word	0x00000000
        /*0030*/ 	.short	0x0001
        /*0032*/ 	.short	0x0008
        /*0034*/ 	.byte	0x00, 0xf5, 0x21, 0x00


	//----- nvinfo : EIATTR_KPARAM_INFO
	.align		4
.L_13:
        /*0038*/ 	.byte	0x04, 0x17
        /*003a*/ 	.short	(.L_15 - .L_14)
.L_14:
        /*003c*/ 	.word	0x00000000
        /*0040*/ 	.short	0x0000
        /*0042*/ 	.short	0x0000
        /*0044*/ 	.byte	0x00, 0xf0, 0x11, 0x00


	//----- nvinfo : EIATTR_SPARSE_MMA_MASK
	.align		4
.L_15:
        /*0048*/ 	.byte	0x03, 0x50
        /*004a*/ 	.short	0x0000


	//----- nvinfo : EIATTR_MAXREG_COUNT
	.align		4
        /*004c*/ 	.byte	0x03, 0x1b
        /*004e*/ 	.short	0x00ff


	//----- nvinfo : EIATTR_MERCURY_ISA_VERSION
	.align		4
        /*0050*/ 	.byte	0x03, 0x5f
        /*0052*/ 	.short	0x0101


	//----- nvinfo : EIATTR_VRC_CTA_INIT_COUNT
	.align		4
        /*0054*/ 	.byte	0x02, 0x4a
	.zero		1
	.zero		1


	//----- nvinfo : EIATTR_EXIT_INSTR_OFFSETS
	.align		4
        /*0058*/ 	.byte	0x04, 0x1c
        /*005a*/ 	.short	(.L_17 - .L_16)


	//   ....[0]....
.L_16:
        /*005c*/ 	.word	0x00000150


	//   ....[1]....
        /*0060*/ 	.word	0x000001a0


	//----- nvinfo : EIATTR_CBANK_PARAM_SIZE
	.align		4
.L_17:
        /*0064*/ 	.byte	0x03, 0x19
        /*0066*/ 	.short	0x0020


	//----- nvinfo : EIATTR_PARAM_CBANK
	.align		4
        /*0068*/ 	.byte	0x04, 0x0a
        /*006a*/ 	.short	(.L_19 - .L_18)
	.align		4
.L_18:
        /*006c*/ 	.word	index@(.nv.constant0._Z5trialiPbPdS0_)
        /*0070*/ 	.short	0x0380
        /*0072*/ 	.short	0x0020


	//----- nvinfo : EIATTR_SW_WAR
	.align		4
.L_19:
        /*0074*/ 	.byte	0x04, 0x36
        /*0076*/ 	.short	(.L_21 - .L_20)
.L_20:
        /*0078*/ 	.word	0x00000008
.L_21:


//--------------------- .nv.callgraph             --------------------------
	.section	.nv.callgraph,"",@"SHT_CUDA_CALLGRAPH"
	.align	4
	.sectionentsize	8
	.align		4
        /*0000*/ 	.word	0x00000000
	.align		4
        /*0004*/ 	.word	0xffffffff
	.align		4
        /*0008*/ 	.word	0x00000000
	.align		4
        /*000c*/ 	.word	0xfffffffe
	.align		4
        /*0010*/ 	.word	0x00000000
	.align		4
        /*0014*/ 	.word	0xfffffffd
	.align		4
        /*0018*/ 	.word	0x00000000
	.align		4
        /*001c*/ 	.word	0xfffffffc


//--------------------- .text._Z5trialiPbPdS0_    --------------------------
	.section	.text._Z5trialiPbPdS0_,"ax",@progbits
	.align	128
        .global         _Z5trialiPbPdS0_
        .type           _Z5trialiPbPdS0_,@function
        .size           _Z5trialiPbPdS0_,(.L_x_1 - _Z5trialiPbPdS0_)
        .other          _Z5trialiPbPdS0_,@"STO_CUDA_ENTRY STV_DEFAULT"
_Z5trialiPbPdS0_:
.text._Z5trialiPbPdS0_:
[----:B------:R-:W-:Y:S01]  /*0000*/  LDC R1, c[0x0][0x37c] ;  /* 0x0000df00ff017b82 */ /* 0x000fe20000000800 */
[----:B------:R-:W0:Y:S07]  /*0010*/  S2R R0, SR_TID.X ;  /* 0x0000000000007919 */ /* 0x000e2e0000002100 */
[----:B------:R-:W0:Y:S01]  /*0020*/  S2UR UR6, SR_CTAID.X ;  /* 0x00000000000679c3 */ /* 0x000e220000002500 */
[----:B------:R-:W1:Y:S07]  /*0030*/  LDCU.64 UR4, c[0x0][0x358] ;  /* 0x00006b00ff0477ac */ /* 0x000e6e0008000a00 */
[----:B------:R-:W0:Y:S08]  /*0040*/  LDC R9, c[0x0][0x360] ;  /* 0x0000d800ff097b82 */ /* 0x000e300000000800 */
[----:B------:R-:W2:Y:S08]  /*0050*/  LDC.64 R4, c[0x0][0x398] ;  /* 0x0000e600ff047b82 */ /* 0x000eb00000000a00 */
[----:B------:R-:W3:Y:S01]  /*0060*/  LDC.64 R2, c[0x0][0x390] ;  /* 0x0000e400ff027b82 */ /* 0x000ee20000000a00 */
[----:B0-----:R-:W-:-:S04]  /*0070*/  IMAD R9, R9, UR6, R0 ;  /* 0x0000000609097c24 */ /* 0x001fc8000f8e0200 */
[----:B--2---:R-:W-:-:S06]  /*0080*/  IMAD.WIDE.U32 R4, R9, 0x8, R4 ;  /* 0x0000000809047825 */ /* 0x004fcc00078e0004 */
[----:B-1----:R-:W2:Y:S01]  /*0090*/  LDG.E.64 R4, desc[UR4][R4.64] ;  /* 0x0000000404047981 */ /* 0x002ea2000c1e1b00 */
[----:B---3--:R-:W-:-:S06]  /*00a0*/  IMAD.WIDE.U32 R2, R9, 0x8, R2 ;  /* 0x0000000809027825 */ /* 0x008fcc00078e0002 */
[----:B------:R-:W3:Y:S01]  /*00b0*/  LDG.E.64 R2, desc[UR4][R2.64] ;  /* 0x0000000402027981 */ /* 0x000ee2000c1e1b00 */
[----:B------:R-:W-:Y:S01]  /*00c0*/  MOV R0, 0x1 ;  /* 0x0000000100007802 */ /* 0x000fe20000000f00 */
[----:B--2---:R-:W-:-:S08]  /*00d0*/  DMUL R6, R4, R4 ;  /* 0x0000000404067228 */ /* 0x004fd00000000000 */
[----:B---3--:R-:W-:-:S08]  /*00e0*/  DFMA R6, R2, R2, R6 ;  /* 0x000000020206722b */ /* 0x008fd00000000006 */
[----:B------:R-:W-:-:S14]  /*00f0*/  DSETP.GTU.AND P0, PT, R6, 1, PT ;  /* 0x3ff000000600742a */ /* 0x000fdc0003f0c000 */
[----:B------:R-:W0:Y:S01]  /*0100*/  @!P0 LDC.64 R6, c[0x0][0x388] ;  /* 0x0000e200ff068b82 */ /* 0x000e220000000a00 */
[----:B------:R-:W-:Y:S02]  /*0110*/  @!P0 PRMT R3, R0, 0x7610, R3 ;  /* 0x0000761000038816 */ /* 0x000fe40000000003 */
[----:B0-----:R-:W-:-:S04]  /*0120*/  @!P0 IADD3 R6, P1, PT, R9, R6, RZ ;  /* 0x0000000609068210 */ /* 0x001fc80007f3e0ff */
[----:B------:R-:W-:-:S05]  /*0130*/  @!P0 IADD3.X R7, PT, PT, RZ, R7, RZ, P1, !PT ;  /* 0x00000007ff078210 */ /* 0x000fca0000ffe4ff */
[----:B------:R0:W-:Y:S01]  /*0140*/  @!P0 STG.E.U8 desc[UR4][R6.64], R3 ;  /* 0x0000000306008986 */ /* 0x0001e2000c101104 */
[----:B------:R-:W-:Y:S05]  /*0150*/  @!P0 EXIT ;  /* 0x000000000000894d */ /* 0x000fea0003800000 */
[----:B------:R-:W1:Y:S02]  /*0160*/  LDCU.64 UR6, c[0x0][0x388] ;  /* 0x00007100ff0677ac */ /* 0x000e640008000a00 */
[----:B-1----:R-:W-:-:S04]  /*0170*/  IADD3 R2, P0, PT, R9, UR6, RZ ;  /* 0x0000000609027c10 */ /* 0x002fc8000ff1e0ff */
[----:B0-----:R-:W-:-:S05]  /*0180*/  IADD3.X R3, PT, PT, RZ, UR7, RZ, P0, !PT ;  /* 0x00000007ff037c10 */ /* 0x001fca00087fe4ff */
[----:B------:R-:W-:Y:S01]  /*0190*/  STG.E.U8 desc[UR4][R2.64], RZ ;  /* 0x000000ff02007986 */ /* 0x000fe2000c101104 */
[----:B------:R-:W-:Y:S05]  /*01a0*/  EXIT ;  /* 0x000000000000794d */ /* 0x000fea0003800000 */
.L_x_0:
[----:B------:R-:W-:-:S00]  /*01b0*/  BRA `(.L_x_0) ;  /* 0xfffffffc00fc7947 */ /* 0x000fc0000383ffff */
[----:B------:R-:W-:-:S00]  /*01c0*/  NOP ;  /* 0x0000000000007918 */ /* 0x000fc00000000000 */
        /* <DEDUP_REMOVED lines=11> */
.L_x_1:


//--------------------- .nv.shared.reserved.0     --------------------------
	.section	.nv.shared.reserved.0,"aw",@nobits
	.weak		__nv_reservedSMEM_offset_0_alias
	.size		__nv_reservedSMEM_offset_0_alias, 0, 64
	.other		__nv_reservedSMEM_offset_0_alias,@"STO_CUDA_RESERVED_SHARED STV_DEFAULT"
__nv_reservedSMEM_offset_0_alias:
	.zero		0
	.zero		64


//--------------------- .nv.constant0._Z5trialiPbPdS0_ --------------------------
	.section	.nv.constant0._Z5trialiPbPdS0_,"a",@progbits
	.sectionflags	@""
	.align	4
.nv.constant0._Z5trialiPbPdS0_:
	.zero		928


//--------------------- SYMBOLS --------------------------

	.type		.nv.reservedSmem.offset0,@object
	.size		.nv.reservedSmem.offset0,0x4
